	.headerflags	@"EF_CUDA_TEXMODE_UNIFIED EF_CUDA_64BIT_ADDRESS EF_CUDA_ACCELERATORS EF_CUDA_SM90 EF_CUDA_VIRTUAL_SM(EF_CUDA_SM90)"
	.elftype	@"ET_EXEC"


//--------------------- .nv.info                  --------------------------
	.section	.nv.info,"",@"SHT_CUDA_INFO"
	.align	4


	//----- nvinfo : EIATTR_REGCOUNT
	.align		4
        /*0000*/ 	.byte	0x04, 0x2f
        /*0002*/ 	.short	(.L_3 - .L_2)
	.align		4
.L_2:
        /*0004*/ 	.word	index@(triton_poi_fused__native_batch_norm_legit_no_training_add_convolution_relu_0)
        /*0008*/ 	.word	0x00000020


	//----- nvinfo : EIATTR_MIN_STACK_SIZE
	.align		4
.L_3:
        /*000c*/ 	.byte	0x04, 0x12
        /*000e*/ 	.short	(.L_5 - .L_4)
	.align		4
.L_4:
        /*0010*/ 	.word	index@(triton_poi_fused__native_batch_norm_legit_no_training_add_convolution_relu_0)
        /*0014*/ 	.word	0x00000000


	//----- nvinfo : EIATTR_FRAME_SIZE
	.align		4
.L_5:
        /*0018*/ 	.byte	0x04, 0x11
        /*001a*/ 	.short	(.L_7 - .L_6)
	.align		4
.L_6:
        /*001c*/ 	.word	index@(triton_poi_fused__native_batch_norm_legit_no_training_add_convolution_relu_0)
        /*0020*/ 	.word	0x00000000


	//----- nvinfo : EIATTR_MIN_STACK_SIZE
	.align		4
.L_7:
        /*0024*/ 	.byte	0x04, 0x12
        /*0026*/ 	.short	(.L_9 - .L_8)
	.align		4
.L_8:
        /*0028*/ 	.word	index@(triton_poi_fused__native_batch_norm_legit_no_training_add_convolution_relu_0)
        /*002c*/ 	.word	0x00000000
.L_9:


//--------------------- .nv.info.triton_poi_fused__native_batch_norm_legit_no_training_add_convolution_relu_0 --------------------------
	.section	.nv.info.triton_poi_fused__native_batch_norm_legit_no_training_add_convolution_relu_0,"",@"SHT_CUDA_INFO"
	.sectionflags	@""
	.align	4


	//----- nvinfo : EIATTR_CUDA_API_VERSION
	.align		4
        /*0000*/ 	.byte	0x04, 0x37
        /*0002*/ 	.short	(.L_11 - .L_10)
.L_10:
        /*0004*/ 	.word	0x0000007c


	//----- nvinfo : EIATTR_KPARAM_INFO
	.align		4
.L_11:
        /*0008*/ 	.byte	0x04, 0x17
        /*000a*/ 	.short	(.L_13 - .L_12)
.L_12:
        /*000c*/ 	.word	0x00000000
        /*0010*/ 	.short	0x000d
        /*0012*/ 	.short	0x0068
        /*0014*/ 	.byte	0x00, 0xf0, 0x11, 0x00


	//----- nvinfo : EIATTR_KPARAM_INFO
	.align		4
.L_13:
        /*0018*/ 	.byte	0x04, 0x17
        /*001a*/ 	.short	(.L_15 - .L_14)
.L_14:
        /*001c*/ 	.word	0x00000000
        /*0020*/ 	.short	0x000c
        /*0022*/ 	.short	0x0060
        /*0024*/ 	.byte	0x00, 0xf4, 0x21, 0x00


	//----- nvinfo : EIATTR_KPARAM_INFO
	.align		4
.L_15:
        /*0028*/ 	.byte	0x04, 0x17
        /*002a*/ 	.short	(.L_17 - .L_16)
.L_16:
        /*002c*/ 	.word	0x00000000
        /*0030*/ 	.short	0x000b
        /*0032*/ 	.short	0x0058
        /*0034*/ 	.byte	0x00, 0xf4, 0x21, 0x00


	//----- nvinfo : EIATTR_KPARAM_INFO
	.align		4
.L_17:
        /*0038*/ 	.byte	0x04, 0x17
        /*003a*/ 	.short	(.L_19 - .L_18)
.L_18:
        /*003c*/ 	.word	0x00000000
        /*0040*/ 	.short	0x000a
        /*0042*/ 	.short	0x0050
        /*0044*/ 	.byte	0x00, 0xf4, 0x21, 0x00


	//----- nvinfo : EIATTR_KPARAM_INFO
	.align		4
.L_19:
        /*0048*/ 	.byte	0x04, 0x17
        /*004a*/ 	.short	(.L_21 - .L_20)
.L_20:
        /*004c*/ 	.word	0x00000000
        /*0050*/ 	.short	0x0009
        /*0052*/ 	.short	0x0048
        /*0054*/ 	.byte	0x00, 0xf4, 0x21, 0x00


	//----- nvinfo : EIATTR_KPARAM_INFO
	.align		4
.L_21:
        /*0058*/ 	.byte	0x04, 0x17
        /*005a*/ 	.short	(.L_23 - .L_22)
.L_22:
        /*005c*/ 	.word	0x00000000
        /*0060*/ 	.short	0x0008
        /*0062*/ 	.short	0x0040
        /*0064*/ 	.byte	0x00, 0xf4, 0x21, 0x00


	//----- nvinfo : EIATTR_KPARAM_INFO
	.align		4
.L_23:
        /*0068*/ 	.byte	0x04, 0x17
        /*006a*/ 	.short	(.L_25 - .L_24)
.L_24:
        /*006c*/ 	.word	0x00000000
        /*0070*/ 	.short	0x0007
        /*0072*/ 	.short	0x0038
        /*0074*/ 	.byte	0x00, 0xf4, 0x21, 0x00


	//----- nvinfo : EIATTR_KPARAM_INFO
	.align		4
.L_25:
        /*0078*/ 	.byte	0x04, 0x17
        /*007a*/ 	.short	(.L_27 - .L_26)
.L_26:
        /*007c*/ 	.word	0x00000000
        /*0080*/ 	.short	0x0006
        /*0082*/ 	.short	0x0030
        /*0084*/ 	.byte	0x00, 0xf4, 0x21, 0x00


	//----- nvinfo : EIATTR_KPARAM_INFO
	.align		4
.L_27:
        /*0088*/ 	.byte	0x04, 0x17
        /*008a*/ 	.short	(.L_29 - .L_28)
.L_28:
        /*008c*/ 	.word	0x00000000
        /*0090*/ 	.short	0x0005
        /*0092*/ 	.short	0x0028
        /*0094*/ 	.byte	0x00, 0xf4, 0x21, 0x00


	//----- nvinfo : EIATTR_KPARAM_INFO
	.align		4
.L_29:
        /*0098*/ 	.byte	0x04, 0x17
        /*009a*/ 	.short	(.L_31 - .L_30)
.L_30:
        /*009c*/ 	.word	0x00000000
        /*00a0*/ 	.short	0x0004
        /*00a2*/ 	.short	0x0020
        /*00a4*/ 	.byte	0x00, 0xf4, 0x21, 0x00


	//----- nvinfo : EIATTR_KPARAM_INFO
	.align		4
.L_31:
        /*00a8*/ 	.byte	0x04, 0x17
        /*00aa*/ 	.short	(.L_33 - .L_32)
.L_32:
        /*00ac*/ 	.word	0x00000000
        /*00b0*/ 	.short	0x0003
        /*00b2*/ 	.short	0x0018
        /*00b4*/ 	.byte	0x00, 0xf4, 0x21, 0x00


	//----- nvinfo : EIATTR_KPARAM_INFO
	.align		4
.L_33:
        /*00b8*/ 	.byte	0x04, 0x17
        /*00ba*/ 	.short	(.L_35 - .L_34)
.L_34:
        /*00bc*/ 	.word	0x00000000
        /*00c0*/ 	.short	0x0002
        /*00c2*/ 	.short	0x0010
        /*00c4*/ 	.byte	0x00, 0xf4, 0x21, 0x00


	//----- nvinfo : EIATTR_KPARAM_INFO
	.align		4
.L_35:
        /*00c8*/ 	.byte	0x04, 0x17
        /*00ca*/ 	.short	(.L_37 - .L_36)
.L_36:
        /*00cc*/ 	.word	0x00000000
        /*00d0*/ 	.short	0x0001
        /*00d2*/ 	.short	0x0008
        /*00d4*/ 	.byte	0x00, 0xf4, 0x21, 0x00


	//----- nvinfo : EIATTR_KPARAM_INFO
	.align		4
.L_37:
        /*00d8*/ 	.byte	0x04, 0x17
        /*00da*/ 	.short	(.L_39 - .L_38)
.L_38:
        /*00dc*/ 	.word	0x00000000
        /*00e0*/ 	.short	0x0000
        /*00e2*/ 	.short	0x0000
        /*00e4*/ 	.byte	0x00, 0xf4, 0x21, 0x00


	//----- nvinfo : EIATTR_SPARSE_MMA_MASK
	.align		4
.L_39:
        /*00e8*/ 	.byte	0x03, 0x50
        /*00ea*/ 	.short	0x0000


	//----- nvinfo : EIATTR_MAXREG_COUNT
	.align		4
        /*00ec*/ 	.byte	0x03, 0x1b
        /*00ee*/ 	.short	0x00ff


	//----- nvinfo : EIATTR_EXIT_INSTR_OFFSETS
	.align		4
        /*00f0*/ 	.byte	0x04, 0x1c
        /*00f2*/ 	.short	(.L_41 - .L_40)


	//   ....[0]....
.L_40:
        /*00f4*/ 	.word	0x000008f0


	//   ....[1]....
        /*00f8*/ 	.word	0x00000910


	//----- nvinfo : EIATTR_REQNTID
	.align		4
.L_41:
        /*00fc*/ 	.byte	0x04, 0x10
        /*00fe*/ 	.short	(.L_43 - .L_42)
.L_42:
        /*0100*/ 	.word	0x00000080
        /*0104*/ 	.word	0x00000001
        /*0108*/ 	.word	0x00000001


	//----- nvinfo : EIATTR_CBANK_PARAM_SIZE
	.align		4
.L_43:
        /*010c*/ 	.byte	0x03, 0x19
        /*010e*/ 	.short	0x006c


	//----- nvinfo : EIATTR_PARAM_CBANK
	.align		4
        /*0110*/ 	.byte	0x04, 0x0a
        /*0112*/ 	.short	(.L_45 - .L_44)
	.align		4
.L_44:
        /*0114*/ 	.word	index@(.nv.constant0.triton_poi_fused__native_batch_norm_legit_no_training_add_convolution_relu_0)
        /*0118*/ 	.short	0x0210
        /*011a*/ 	.short	0x006c


	//----- nvinfo : EIATTR_SW_WAR
	.align		4
.L_45:
        /*011c*/ 	.byte	0x04, 0x36
        /*011e*/ 	.short	(.L_47 - .L_46)
.L_46:
        /*0120*/ 	.word	0x00000008
.L_47:


//--------------------- .nv.callgraph             --------------------------
	.section	.nv.callgraph,"",@"SHT_CUDA_CALLGRAPH"
	.align	4
	.sectionentsize	8
	.align		4
        /*0000*/ 	.word	0x00000000
	.align		4
        /*0004*/ 	.word	0xffffffff
	.align		4
        /*0008*/ 	.word	0x00000000
	.align		4
        /*000c*/ 	.word	0xfffffffe
	.align		4
        /*0010*/ 	.word	0x00000000
	.align		4
        /*0014*/ 	.word	0xfffffffd
	.align		4
        /*0018*/ 	.word	0x00000000
	.align		4
        /*001c*/ 	.word	0xfffffffc


//--------------------- .nv.constant4             --------------------------
	.section	.nv.constant4,"a",@progbits
	.align	8
	.align		8
.nv.constant4:
        /*0000*/ 	.dword	_$_str
	.align		8
        /*0008*/ 	.dword	_$_str_$_2


//--------------------- .text.triton_poi_fused__native_batch_norm_legit_no_training_add_convolution_relu_0 --------------------------
	.section	.text.triton_poi_fused__native_batch_norm_legit_no_training_add_convolution_relu_0,"ax",@progbits
	.align	128
        .global         triton_poi_fused__native_batch_norm_legit_no_training_add_convolution_relu_0
        .type           triton_poi_fused__native_batch_norm_legit_no_training_add_convolution_relu_0,@function
        .size           triton_poi_fused__native_batch_norm_legit_no_training_add_convolution_relu_0,(.L_x_1 - triton_poi_fused__native_batch_norm_legit_no_training_add_convolution_relu_0)
        .other          triton_poi_fused__native_batch_norm_legit_no_training_add_convolution_relu_0,@"STO_CUDA_ENTRY STV_DEFAULT"
triton_poi_fused__native_batch_norm_legit_no_training_add_convolution_relu_0:
.text.triton_poi_fused__native_batch_norm_legit_no_training_add_convolution_relu_0:
[----:B------:R-:W0:Y:S01]  /*0000*/  LDC R1, c[0x0][0x28] ;  /* 0x00000a00ff017b82 */ /* 0x000e220000000800 */
[----:B------:R-:W1:Y:S07]  /*0010*/  S2R R0, SR_TID.X ;  /* 0x0000000000007919 */ /* 0x000e6e0000002100 */
[----:B------:R-:W2:Y:S01]  /*0020*/  LDC.64 R16, c[0x0][0x260] ;  /* 0x00009800ff107b82 */ /* 0x000ea20000000a00 */
[----:B------:R-:W-:Y:S01]  /*0030*/  HFMA2.MMA R20, -RZ, RZ, 0, 0 ;  /* 0x00000000ff147435 */ /* 0x000fe200000001ff */
[----:B------:R-:W3:Y:S01]  /*0040*/  S2R R3, SR_CTAID.X ;  /* 0x0000000000037919 */ /* 0x000ee20000002500 */
[----:B------:R-:W-:Y:S01]  /*0050*/  CS2R R8, SRZ ;  /* 0x0000000000087805 */ /* 0x000fe2000001ff00 */
[----:B------:R-:W-:-:S04]  /*0060*/  ULDC.64 UR4, c[0x0][0x208] ;  /* 0x0000820000047ab9 */ /* 0x000fc80000000a00 */
[----:B------:R-:W4:Y:S08]  /*0070*/  LDC.64 R28, c[0x0][0x248] ;  /* 0x00009200ff1c7b82 */ /* 0x000f300000000a00 */
[----:B------:R-:W5:Y:S08]  /*0080*/  LDC.64 R6, c[0x0][0x230] ;  /* 0x00008c00ff067b82 */ /* 0x000f700000000a00 */
[----:B------:R-:W4:Y:S01]  /*0090*/  LDC.64 R14, c[0x0][0x228] ;  /* 0x00008a00ff0e7b82 */ /* 0x000f220000000a00 */
[----:B-1----:R-:W-:-:S07]  /*00a0*/  SHF.L.U32 R0, R0, 0x1, RZ ;  /* 0x0000000100007819 */ /* 0x002fce00000006ff */
[----:B------:R-:W1:Y:S01]  /*00b0*/  LDC.64 R10, c[0x0][0x250] ;  /* 0x00009400ff0a7b82 */ /* 0x000e620000000a00 */
[----:B---3--:R-:W-:Y:S02]  /*00c0*/  SHF.R.S32.HI R5, RZ, 0x17, R3 ;  /* 0x00000017ff057819 */ /* 0x008fe40000011403 */
[----:B------:R-:W-:Y:S02]  /*00d0*/  LOP3.LUT R0, R0, 0xfe, RZ, 0xc0, !PT ;  /* 0x000000fe00007812 */ /* 0x000fe400078ec0ff */
[----:B------:R-:W-:Y:S02]  /*00e0*/  SGXT R5, R5, 0x1 ;  /* 0x000000010505781a */ /* 0x000fe40000000200 */
[----:B------:R-:W-:Y:S02]  /*00f0*/  CS2R R26, SRZ ;  /* 0x00000000001a7805 */ /* 0x000fe4000001ff00 */
[----:B------:R-:W-:Y:S01]  /*0100*/  LEA R0, R3, R0, 0x8 ;  /* 0x0000000003007211 */ /* 0x000fe200078e40ff */
[----:B------:R-:W3:Y:S03]  /*0110*/  LDC.64 R18, c[0x0][0x238] ;  /* 0x00008e00ff127b82 */ /* 0x000ee60000000a00 */
[----:B------:R-:W-:-:S02]  /*0120*/  LEA.HI R5, R5, R0, RZ, 0x4 ;  /* 0x0000000005057211 */ /* 0x000fc400078f20ff */
[----:B------:R-:W-:Y:S02]  /*0130*/  ISETP.GE.AND P0, PT, R0, 0x100, PT ;  /* 0x000001000000780c */ /* 0x000fe40003f06270 */
[----:B------:R-:W-:Y:S01]  /*0140*/  SHF.R.S32.HI R5, RZ, 0x4, R5 ;  /* 0x00000004ff057819 */ /* 0x000fe20000011405 */
[----:B------:R-:W1:Y:S03]  /*0150*/  LDC.64 R2, c[0x0][0x240] ;  /* 0x00009000ff027b82 */ /* 0x000e660000000a00 */
[----:B------:R-:W-:-:S04]  /*0160*/  LEA.HI R4, R5, R5, RZ, 0x2 ;  /* 0x0000000505047211 */ /* 0x000fc800078f10ff */
[----:B------:R-:W-:Y:S02]  /*0170*/  LOP3.LUT R4, R4, 0xfffffffc, RZ, 0xc0, !PT ;  /* 0xfffffffc04047812 */ /* 0x000fe400078ec0ff */
[----:B------:R-:W-:Y:S02]  /*0180*/  CS2R R24, SRZ ;  /* 0x0000000000187805 */ /* 0x000fe4000001ff00 */
[----:B------:R-:W-:Y:S01]  /*0190*/  MOV R12, RZ ;  /* 0x000000ff000c7202 */ /* 0x000fe20000000f00 */
[----:B------:R-:W3:Y:S01]  /*01a0*/  LDC.64 R22, c[0x0][0x258] ;  /* 0x00009600ff167b82 */ /* 0x000ee20000000a00 */
[----:B------:R-:W-:-:S05]  /*01b0*/  IADD3 R13, R5, -R4, RZ ;  /* 0x80000004050d7210 */ /* 0x000fca0007ffe0ff */
[----:B--2---:R-:W-:-:S05]  /*01c0*/  IMAD.WIDE R16, R13, 0x4, R16 ;  /* 0x000000040d107825 */ /* 0x004fca00078e0210 */
[----:B------:R-:W2:Y:S01]  /*01d0*/  @!P0 LDG.E.EL R9, desc[UR4][R16.64] ;  /* 0x0000000410098981 */ /* 0x000ea2000c2e1900 */
[C---:B01----:R-:W-:Y:S01]  /*01e0*/  IMAD.WIDE R2, R13.reuse, 0x4, R2 ;  /* 0x000000040d027825 */ /* 0x043fe200078e0202 */
[----:B------:R-:W-:Y:S02]  /*01f0*/  CS2R R4, SRZ ;  /* 0x0000000000047805 */ /* 0x000fe4000001ff00 */
[----:B------:R0:W2:Y:S04]  /*0200*/  @!P0 LDG.E.EL R24, desc[UR4][R16.64] ;  /* 0x0000000410188981 */ /* 0x0000a8000c2e1900 */
[----:B------:R-:W2:Y:S04]  /*0210*/  @!P0 LDG.E.EL R20, desc[UR4][R2.64] ;  /* 0x0000000402148981 */ /* 0x000ea8000c2e1900 */
[----:B------:R-:W2:Y:S01]  /*0220*/  @!P0 LDG.E.EL R8, desc[UR4][R2.64] ;  /* 0x0000000402088981 */ /* 0x000ea2000c2e1900 */
[C---:B----4-:R-:W-:Y:S01]  /*0230*/  IMAD.WIDE R28, R13.reuse, 0x4, R28 ;  /* 0x000000040d1c7825 */ /* 0x050fe200078e021c */
[----:B0-----:R-:W0:Y:S04]  /*0240*/  LDC.64 R16, c[0x0][0x218] ;  /* 0x00008600ff107b82 */ /* 0x001e280000000a00 */
[----:B------:R-:W4:Y:S01]  /*0250*/  @!P0 LDG.E.EL R4, desc[UR4][R28.64] ;  /* 0x000000041c048981 */ /* 0x000f22000c2e1900 */
[----:B-----5:R-:W-:-:S03]  /*0260*/  IMAD.WIDE R6, R13, 0x4, R6 ;  /* 0x000000040d067825 */ /* 0x020fc600078e0206 */
[----:B------:R-:W5:Y:S01]  /*0270*/  @!P0 LDG.E.EL R5, desc[UR4][R28.64] ;  /* 0x000000041c058981 */ /* 0x000f62000c2e1900 */
[----:B------:R-:W-:-:S03]  /*0280*/  IMAD.WIDE R14, R13, 0x4, R14 ;  /* 0x000000040d0e7825 */ /* 0x000fc600078e020e */
[----:B------:R-:W4:Y:S01]  /*0290*/  @!P0 LDG.E.EL R27, desc[UR4][R6.64] ;  /* 0x00000004061b8981 */ /* 0x000f22000c2e1900 */
[----:B------:R-:W-:-:S03]  /*02a0*/  IMAD.WIDE R10, R13, 0x4, R10 ;  /* 0x000000040d0a7825 */ /* 0x000fc600078e020a */
[----:B------:R1:W4:Y:S04]  /*02b0*/  @!P0 LDG.E.EL R26, desc[UR4][R6.64] ;  /* 0x00000004061a8981 */ /* 0x000328000c2e1900 */
[----:B------:R-:W4:Y:S04]  /*02c0*/  @!P0 LDG.E.EL R25, desc[UR4][R14.64] ;  /* 0x000000040e198981 */ /* 0x000f28000c2e1900 */
[----:B------:R3:W4:Y:S01]  /*02d0*/  @!P0 LDG.E.EL R12, desc[UR4][R14.64] ;  /* 0x000000040e0c8981 */ /* 0x000722000c2e1900 */
[----:B-1----:R-:W-:-:S06]  /*02e0*/  CS2R R6, SRZ ;  /* 0x0000000000067805 */ /* 0x002fcc000001ff00 */
[----:B------:R-:W4:Y:S01]  /*02f0*/  @!P0 LDG.E.EL R7, desc[UR4][R10.64] ;  /* 0x000000040a078981 */ /* 0x000f22000c2e1900 */
[----:B---3--:R-:W1:Y:S03]  /*0300*/  LDC.64 R14, c[0x0][0x268] ;  /* 0x00009a00ff0e7b82 */ /* 0x008e660000000a00 */
[----:B------:R3:W5:Y:S05]  /*0310*/  @!P0 LDG.E.EL R6, desc[UR4][R10.64] ;  /* 0x000000040a068981 */ /* 0x00076a000c2e1900 */
[----:B---3--:R-:W3:Y:S01]  /*0320*/  LDC.64 R10, c[0x0][0x270] ;  /* 0x00009c00ff0a7b82 */ /* 0x008ee20000000a00 */
[----:B------:R-:W-:Y:S01]  /*0330*/  CS2R R2, SRZ ;  /* 0x0000000000027805 */ /* 0x000fe2000001ff00 */
[----:B------:R-:W-:-:S05]  /*0340*/  IMAD.WIDE R18, R13, 0x4, R18 ;  /* 0x000000040d127825 */ /* 0x000fca00078e0212 */
[----:B------:R-:W4:Y:S01]  /*0350*/  @!P0 LDG.E.EL R3, desc[UR4][R18.64] ;  /* 0x0000000412038981 */ /* 0x000f22000c2e1900 */
[----:B------:R-:W-:-:S03]  /*0360*/  IMAD.WIDE R22, R13, 0x4, R22 ;  /* 0x000000040d167825 */ /* 0x000fc600078e0216 */
[----:B------:R0:W4:Y:S01]  /*0370*/  @!P0 LDG.E.EL R2, desc[UR4][R18.64] ;  /* 0x0000000412028981 */ /* 0x000122000c2e1900 */
[----:B-1----:R-:W-:Y:S01]  /*0380*/  IMAD.WIDE R14, R13, 0x4, R14 ;  /* 0x000000040d0e7825 */ /* 0x002fe200078e020e */
[----:B0-----:R-:W-:-:S03]  /*0390*/  CS2R R18, SRZ ;  /* 0x0000000000127805 */ /* 0x001fc6000001ff00 */
[----:B---3--:R-:W-:Y:S01]  /*03a0*/  IMAD.WIDE R10, R13, 0x4, R10 ;  /* 0x000000040d0a7825 */ /* 0x008fe200078e020a */
[----:B------:R-:W-:Y:S02]  /*03b0*/  HFMA2.MMA R13, -RZ, RZ, 1.625, 0 ;  /* 0x3e800000ff0d7435 */ /* 0x000fe400000001ff */
[----:B------:R-:W3:Y:S01]  /*03c0*/  @!P0 LDG.E.EL R19, desc[UR4][R22.64] ;  /* 0x0000000416138981 */ /* 0x000ee2000c2e1900 */
[----:B------:R-:W-:-:S03]  /*03d0*/  IMAD.WIDE R16, R0, 0x4, R16 ;  /* 0x0000000400107825 */ /* 0x000fc600078e0210 */
[----:B------:R-:W3:Y:S01]  /*03e0*/  @!P0 LDG.E.EL R18, desc[UR4][R10.64] ;  /* 0x000000040a128981 */ /* 0x000ee2000c2e1900 */
[----:B--2---:R-:W-:Y:S01]  /*03f0*/  FADD R28, R9, 9.9999997473787516356e-06 ;  /* 0x3727c5ac091c7421 */ /* 0x004fe20000000000 */
[----:B------:R-:W-:-:S05]  /*0400*/  FADD R20, R20, 9.9999997473787516356e-06 ;  /* 0x3727c5ac14147421 */ /* 0x000fca0000000000 */
[----:B------:R-:W0:Y:S08]  /*0410*/  MUFU.SQRT R28, R28 ;  /* 0x0000001c001c7308 */ /* 0x000e300000002000 */
[----:B------:R-:W1:Y:S01]  /*0420*/  MUFU.SQRT R21, R20 ;  /* 0x0000001400157308 */ /* 0x000e620000002000 */
[C---:B0-----:R-:W-:Y:S02]  /*0430*/  FSETP.GT.AND P3, PT, R28.reuse, 8.50705917302346158658e+37, PT ;  /* 0x7e8000001c00780b */ /* 0x041fe40003f64000 */
[----:B------:R-:W-:-:S02]  /*0440*/  FSETP.GEU.AND P6, PT, R28, 1.175494350822287508e-38, PT ;  /* 0x008000001c00780b */ /* 0x000fc40003fce000 */
[C---:B-1----:R-:W-:Y:S02]  /*0450*/  FSETP.GT.AND P1, PT, R21.reuse, 8.50705917302346158658e+37, PT ;  /* 0x7e8000001500780b */ /* 0x042fe40003f24000 */
[----:B------:R-:W-:Y:S01]  /*0460*/  FSETP.GEU.AND P4, PT, R21, 1.175494350822287508e-38, PT ;  /* 0x008000001500780b */ /* 0x000fe20003f8e000 */
[----:B------:R-:W-:Y:S01]  /*0470*/  FADD R29, R8, 9.9999997473787516356e-06 ;  /* 0x3727c5ac081d7421 */ /* 0x000fe20000000000 */
[----:B------:R-:W-:-:S05]  /*0480*/  HFMA2.MMA R8, -RZ, RZ, 0, 0 ;  /* 0x00000000ff087435 */ /* 0x000fca00000001ff */
[----:B------:R-:W-:Y:S01]  /*0490*/  @P3 FMUL R28, R28, 0.25 ;  /* 0x3e8000001c1c3820 */ /* 0x000fe20000400000 */
[----:B------:R-:W-:-:S03]  /*04a0*/  HFMA2.MMA R9, -RZ, RZ, 0, 0 ;  /* 0x00000000ff097435 */ /* 0x000fc600000001ff */
[----:B------:R-:W-:Y:S01]  /*04b0*/  @!P6 FMUL R28, R28, 16777216 ;  /* 0x4b8000001c1ce820 */ /* 0x000fe20000400000 */
[----:B------:R-:W-:Y:S01]  /*04c0*/  @P1 FMUL R21, R21, 0.25 ;  /* 0x3e80000015151820 */ /* 0x000fe20000400000 */
[----:B------:R0:W2:Y:S03]  /*04d0*/  @!P0 LDG.E.EL R8, desc[UR4][R22.64] ;  /* 0x0000000416088981 */ /* 0x0000a6000c2e1900 */
[----:B------:R-:W-:Y:S01]  /*04e0*/  @!P4 FMUL R21, R21, 16777216 ;  /* 0x4b8000001515c820 */ /* 0x000fe20000400000 */
[----:B------:R-:W-:Y:S01]  /*04f0*/  MUFU.RCP R28, R28 ;  /* 0x0000001c001c7308 */ /* 0x000fe20000001000 */
[----:B------:R-:W2:Y:S01]  /*0500*/  @!P0 LDG.E.EL R9, desc[UR4][R14.64] ;  /* 0x000000040e098981 */ /* 0x000ea2000c2e1900 */
[----:B0-----:R-:W-:-:S06]  /*0510*/  MOV R23, RZ ;  /* 0x000000ff00177202 */ /* 0x001fcc0000000f00 */
[----:B------:R-:W0:Y:S01]  /*0520*/  MUFU.RCP R21, R21 ;  /* 0x0000001500157308 */ /* 0x000e220000001000 */
[----:B------:R-:W-:Y:S01]  /*0530*/  MOV R20, RZ ;  /* 0x000000ff00147202 */ /* 0x000fe20000000f00 */
[----:B------:R1:W2:Y:S05]  /*0540*/  @!P0 LDG.E.EL R23, desc[UR4][R14.64] ;  /* 0x000000040e178981 */ /* 0x0002aa000c2e1900 */
[----:B------:R0:W2:Y:S01]  /*0550*/  @!P0 LDG.E.EL R20, desc[UR4][R10.64] ;  /* 0x000000040a148981 */ /* 0x0000a2000c2e1900 */
[C---:B-1----:R-:W-:Y:S02]  /*0560*/  FSEL R14, R13.reuse, 1, P1 ;  /* 0x3f8000000d0e7808 */ /* 0x042fe40000800000 */
[----:B------:R-:W-:-:S03]  /*0570*/  FSEL R15, R13, 1, P3 ;  /* 0x3f8000000d0f7808 */ /* 0x000fc60001800000 */
[----:B------:R-:W-:Y:S02]  /*0580*/  @!P4 FMUL R14, R14, 16777216 ;  /* 0x4b8000000e0ec820 */ /* 0x000fe40000400000 */
[----:B------:R-:W-:Y:S02]  /*0590*/  @!P6 FMUL R15, R15, 16777216 ;  /* 0x4b8000000f0fe820 */ /* 0x000fe40000400000 */
[----:B0-----:R-:W-:Y:S02]  /*05a0*/  FMUL R21, R21, R14 ;  /* 0x0000000e15157220 */ /* 0x001fe40000400000 */
[----:B------:R-:W-:Y:S01]  /*05b0*/  FMUL R10, R28, R15 ;  /* 0x0000000f1c0a7220 */ /* 0x000fe20000400000 */
[----:B------:R-:W-:-:S06]  /*05c0*/  CS2R R14, SRZ ;  /* 0x00000000000e7805 */ /* 0x000fcc000001ff00 */
[----:B------:R-:W4:Y:S01]  /*05d0*/  @!P0 LDG.E.64 R14, desc[UR4][R16.64] ;  /* 0x00000004100e8981 */ /* 0x000f22000c1e1b00 */
[----:B------:R-:W0:Y:S02]  /*05e0*/  MUFU.SQRT R29, R29 ;  /* 0x0000001d001d7308 */ /* 0x000e240000002000 */
[C---:B0-----:R-:W-:Y:S02]  /*05f0*/  FSETP.GT.AND P2, PT, R29.reuse, 8.50705917302346158658e+37, PT ;  /* 0x7e8000001d00780b */ /* 0x041fe40003f44000 */
[----:B------:R-:W-:-:S11]  /*0600*/  FSETP.GEU.AND P5, PT, R29, 1.175494350822287508e-38, PT ;  /* 0x008000001d00780b */ /* 0x000fd60003fae000 */
[----:B------:R-:W-:-:S04]  /*0610*/  @P2 FMUL R29, R29, 0.25 ;  /* 0x3e8000001d1d2820 */ /* 0x000fc80000400000 */
[----:B------:R-:W-:-:S04]  /*0620*/  @!P5 FMUL R29, R29, 16777216 ;  /* 0x4b8000001d1dd820 */ /* 0x000fc80000400000 */
[----:B------:R-:W0:Y:S01]  /*0630*/  MUFU.RCP R22, R29 ;  /* 0x0000001d00167308 */ /* 0x000e220000001000 */
[----:B------:R-:W-:-:S05]  /*0640*/  FSEL R11, R13, 1, P2 ;  /* 0x3f8000000d0b7808 */ /* 0x000fca0001000000 */
[----:B------:R-:W-:-:S04]  /*0650*/  @!P5 FMUL R11, R11, 16777216 ;  /* 0x4b8000000b0bd820 */ /* 0x000fc80000400000 */
[----:B0-----:R-:W-:Y:S01]  /*0660*/  FMUL R22, R22, R11 ;  /* 0x0000000b16167220 */ /* 0x001fe20000400000 */
[----:B----4-:R-:W-:-:S04]  /*0670*/  FADD R14, R27, R14 ;  /* 0x0000000e1b0e7221 */ /* 0x010fc80000000000 */
[----:B---3--:R-:W-:-:S04]  /*0680*/  FADD R19, R14, -R19 ;  /* 0x800000130e137221 */ /* 0x008fc80000000000 */
[----:B------:R-:W-:Y:S02]  /*0690*/  FMUL R19, R10, R19 ;  /* 0x000000130a137220 */ /* 0x000fe40000400000 */
[----:B------:R-:W0:Y:S02]  /*06a0*/  LDC.64 R10, c[0x0][0x210] ;  /* 0x00008400ff0a7b82 */ /* 0x000e240000000a00 */
[----:B--2---:R-:W-:Y:S01]  /*06b0*/  FFMA R23, R19, R23, R18 ;  /* 0x0000001713177223 */ /* 0x004fe20000000012 */
[----:B------:R-:W-:Y:S01]  /*06c0*/  CS2R R18, SRZ ;  /* 0x0000000000127805 */ /* 0x000fe2000001ff00 */
[----:B0-----:R-:W-:-:S05]  /*06d0*/  IMAD.WIDE R10, R0, 0x4, R10 ;  /* 0x00000004000a7825 */ /* 0x001fca00078e020a */
[----:B------:R-:W2:Y:S01]  /*06e0*/  @!P0 LDG.E.64 R18, desc[UR4][R10.64] ;  /* 0x000000040a128981 */ /* 0x000ea2000c1e1b00 */
[----:B------:R-:W-:-:S04]  /*06f0*/  FADD R27, R24, 9.9999997473787516356e-06 ;  /* 0x3727c5ac181b7421 */ /* 0x000fc80000000000 */
[----:B------:R-:W0:Y:S02]  /*0700*/  MUFU.SQRT R28, R27 ;  /* 0x0000001b001c7308 */ /* 0x000e240000002000 */
[C---:B0-----:R-:W-:Y:S02]  /*0710*/  FSETP.GT.AND P1, PT, R28.reuse, 8.50705917302346158658e+37, PT ;  /* 0x7e8000001c00780b */ /* 0x041fe40003f24000 */
[----:B------:R-:W-:-:S11]  /*0720*/  FSETP.GEU.AND P2, PT, R28, 1.175494350822287508e-38, PT ;  /* 0x008000001c00780b */ /* 0x000fd60003f4e000 */
[----:B------:R-:W-:-:S04]  /*0730*/  @P1 FMUL R28, R28, 0.25 ;  /* 0x3e8000001c1c1820 */ /* 0x000fc80000400000 */
[----:B------:R-:W-:-:S04]  /*0740*/  @!P2 FMUL R28, R28, 16777216 ;  /* 0x4b8000001c1ca820 */ /* 0x000fc80000400000 */
[----:B------:R-:W0:Y:S01]  /*0750*/  MUFU.RCP R24, R28 ;  /* 0x0000001c00187308 */ /* 0x000e220000001000 */
[----:B------:R-:W-:-:S05]  /*0760*/  FSEL R13, R13, 1, P1 ;  /* 0x3f8000000d0d7808 */ /* 0x000fca0000800000 */
[----:B------:R-:W-:Y:S01]  /*0770*/  @!P2 FMUL R13, R13, 16777216 ;  /* 0x4b8000000d0da820 */ /* 0x000fe20000400000 */
[----:B------:R-:W-:-:S03]  /*0780*/  FADD R15, R26, R15 ;  /* 0x0000000f1a0f7221 */ /* 0x000fc60000000000 */
[----:B0-----:R-:W-:Y:S01]  /*0790*/  FMUL R24, R24, R13 ;  /* 0x0000000d18187220 */ /* 0x001fe20000400000 */
[----:B--2---:R-:W-:Y:S02]  /*07a0*/  FADD R19, R12, R19 ;  /* 0x000000130c137221 */ /* 0x004fe40000000000 */
[----:B------:R-:W0:Y:S01]  /*07b0*/  LDC.64 R12, c[0x0][0x220] ;  /* 0x00008800ff0c7b82 */ /* 0x000e220000000a00 */
[----:B------:R-:W-:Y:S01]  /*07c0*/  FADD R18, R25, R18 ;  /* 0x0000001219127221 */ /* 0x000fe20000000000 */
[----:B------:R-:W-:Y:S01]  /*07d0*/  FADD R25, R15, -R8 ;  /* 0x800000080f197221 */ /* 0x000fe20000000000 */
[----:B------:R-:W-:Y:S02]  /*07e0*/  FADD R27, R19, -R2 ;  /* 0x80000002131b7221 */ /* 0x000fe40000000000 */
[----:B------:R-:W-:Y:S01]  /*07f0*/  FADD R2, R18, -R3 ;  /* 0x8000000312027221 */ /* 0x000fe20000000000 */
[----:B------:R-:W-:Y:S01]  /*0800*/  FMUL R25, R24, R25 ;  /* 0x0000001918197220 */ /* 0x000fe20000400000 */
[----:B------:R-:W-:-:S02]  /*0810*/  FMUL R27, R22, R27 ;  /* 0x0000001b161b7220 */ /* 0x000fc40000400000 */
[----:B------:R-:W-:Y:S01]  /*0820*/  FMUL R2, R21, R2 ;  /* 0x0000000215027220 */ /* 0x000fe20000400000 */
[----:B------:R-:W-:Y:S01]  /*0830*/  FFMA R9, R25, R9, R20 ;  /* 0x0000000919097223 */ /* 0x000fe20000000014 */
[----:B-----5:R-:W-:Y:S02]  /*0840*/  FFMA R6, R27, R5, R6 ;  /* 0x000000051b067223 */ /* 0x020fe40000000006 */
[----:B------:R-:W-:Y:S01]  /*0850*/  FFMA R2, R2, R4, R7 ;  /* 0x0000000402027223 */ /* 0x000fe20000000007 */
[----:B------:R1:W-:Y:S02]  /*0860*/  @!P0 STG.E.64 desc[UR4][R10.64], R18 ;  /* 0x000000120a008986 */ /* 0x0003e4000c101b04 */
[----:B------:R-:W-:Y:S01]  /*0870*/  FSETP.GEU.AND P2, PT, R6, -R9, PT ;  /* 0x800000090600720b */ /* 0x000fe20003f4e000 */
[----:B------:R-:W-:Y:S01]  /*0880*/  FADD R6, R9, R6 ;  /* 0x0000000609067221 */ /* 0x000fe20000000000 */
[----:B------:R-:W-:Y:S01]  /*0890*/  FADD R3, R23, R2 ;  /* 0x0000000217037221 */ /* 0x000fe20000000000 */
[----:B------:R-:W-:Y:S01]  /*08a0*/  FSETP.GEU.AND P1, PT, R2, -R23, PT ;  /* 0x800000170200720b */ /* 0x000fe20003f2e000 */
[----:B------:R1:W-:Y:S02]  /*08b0*/  @!P0 STG.E.64 desc[UR4][R16.64], R14 ;  /* 0x0000000e10008986 */ /* 0x0003e4000c101b04 */
[----:B------:R-:W-:Y:S01]  /*08c0*/  FSEL R5, R6, RZ, P2 ;  /* 0x000000ff06057208 */ /* 0x000fe20001000000 */
[----:B0-----:R-:W-:Y:S01]  /*08d0*/  IMAD.WIDE R12, R0, 0x4, R12 ;  /* 0x00000004000c7825 */ /* 0x001fe200078e020c */
[----:B------:R-:W-:Y:S01]  /*08e0*/  FSEL R4, R3, RZ, P1 ;  /* 0x000000ff03047208 */ /* 0x000fe20000800000 */
[----:B------:R-:W-:Y:S07]  /*08f0*/  @P0 EXIT ;  /* 0x000000000000094d */ /* 0x000fee0003800000 */
[----:B------:R-:W-:Y:S01]  /*0900*/  STG.E.64 desc[UR4][R12.64], R4 ;  /* 0x000000040c007986 */ /* 0x000fe2000c101b04 */
[----:B------:R-:W-:Y:S05]  /*0910*/  EXIT ;  /* 0x000000000000794d */ /* 0x000fea0003800000 */
.L_x_0:
[----:B------:R-:W-:-:S00]  /*0920*/  BRA `(.L_x_0) ;  /* 0xfffffffc00fc7947 */ /* 0x000fc0000383ffff */
[----:B------:R-:W-:-:S00]  /*0930*/  NOP ;  /* 0x0000000000007918 */ /* 0x000fc00000000000 */
        /* <DEDUP_REMOVED lines=12> */
.L_x_1:


//--------------------- .nv.global.init           --------------------------
	.section	.nv.global.init,"aw",@progbits
.nv.global.init:
	.type		_$_str,@object
	.size		_$_str,(_$_str_$_2 - _$_str)
_$_str:
        /*0000*/ 	.byte	0x5f, 0x5f, 0x43, 0x55, 0x44, 0x41, 0x5f, 0x46, 0x54, 0x5a, 0x00
	.type		_$_str_$_2,@object
	.size		_$_str_$_2,(.L_1 - _$_str_$_2)
_$_str_$_2:
        /*000b*/ 	.byte	0x5f, 0x5f, 0x43, 0x55, 0x44, 0x41, 0x5f, 0x50, 0x52, 0x45, 0x43, 0x5f, 0x53, 0x51, 0x52, 0x54
        /*001b*/ 	.byte	0x00
.L_1:


//--------------------- .nv.constant0.triton_poi_fused__native_batch_norm_legit_no_training_add_convolution_relu_0 --------------------------
	.section	.nv.constant0.triton_poi_fused__native_batch_norm_legit_no_training_add_convolution_relu_0,"a",@progbits
	.sectionflags	@""
	.align	4
.nv.constant0.triton_poi_fused__native_batch_norm_legit_no_training_add_convolution_relu_0:
	.zero		636
